//
// Generated by NVIDIA NVVM Compiler
//
// Compiler Build ID: CL-36424714
// Cuda compilation tools, release 13.0, V13.0.88
// Based on NVVM 20.0.0
//

.version 9.0
.target sm_100
.address_size 64

	// .globl	_Z21quadtree_build_parentPKfS0_i6BoundsiiPiS2_S2_S2_S2_PKi

.visible .entry _Z21quadtree_build_parentPKfS0_i6BoundsiiPiS2_S2_S2_S2_PKi(
	.param .u64 .ptr .align 1 _Z21quadtree_build_parentPKfS0_i6BoundsiiPiS2_S2_S2_S2_PKi_param_0,
	.param .u64 .ptr .align 1 _Z21quadtree_build_parentPKfS0_i6BoundsiiPiS2_S2_S2_S2_PKi_param_1,
	.param .u32 _Z21quadtree_build_parentPKfS0_i6BoundsiiPiS2_S2_S2_S2_PKi_param_2,
	.param .align 4 .b8 _Z21quadtree_build_parentPKfS0_i6BoundsiiPiS2_S2_S2_S2_PKi_param_3[16],
	.param .u32 _Z21quadtree_build_parentPKfS0_i6BoundsiiPiS2_S2_S2_S2_PKi_param_4,
	.param .u32 _Z21quadtree_build_parentPKfS0_i6BoundsiiPiS2_S2_S2_S2_PKi_param_5,
	.param .u64 .ptr .align 1 _Z21quadtree_build_parentPKfS0_i6BoundsiiPiS2_S2_S2_S2_PKi_param_6,
	.param .u64 .ptr .align 1 _Z21quadtree_build_parentPKfS0_i6BoundsiiPiS2_S2_S2_S2_PKi_param_7,
	.param .u64 .ptr .align 1 _Z21quadtree_build_parentPKfS0_i6BoundsiiPiS2_S2_S2_S2_PKi_param_8,
	.param .u64 .ptr .align 1 _Z21quadtree_build_parentPKfS0_i6BoundsiiPiS2_S2_S2_S2_PKi_param_9,
	.param .u64 .ptr .align 1 _Z21quadtree_build_parentPKfS0_i6BoundsiiPiS2_S2_S2_S2_PKi_param_10,
	.param .u64 .ptr .align 1 _Z21quadtree_build_parentPKfS0_i6BoundsiiPiS2_S2_S2_S2_PKi_param_11
)
{


	ret;

}
	// .globl	_Z13quadtree_node8QuadWork
.visible .entry _Z13quadtree_node8QuadWork(
	.param .align 8 .b8 _Z13quadtree_node8QuadWork_param_0[104]
)
{


	ret;

}


// ===== COMPILED SASS (sm_100) =====

	.target	sm_100

	.elftype	@"ET_EXEC"


//--------------------- .note.nv.tkinfo           --------------------------
	.section	.note.nv.tkinfo,"",@"SHT_NOTE"
	.sectionflags	@"SHF_NOTE_NV_TKINFO"
	.tkinfo
        /*0018*/ 	.word	0x00000002
        /*0030*/ 	.string	""
        /*0030*/ 	.string	"ptxas"
        /*0030*/ 	.string	"Cuda compilation tools, release 13.0, V13.0.88"
        /*0030*/ 	.string	"Build cuda_13.0.r13.0/compiler.36424714_0"
        /*0030*/ 	.string	"-arch sm_100 -m 64 "



//--------------------- .note.nv.cuinfo           --------------------------
	.section	.note.nv.cuinfo,"",@"SHT_NOTE"
	.sectionflags	@"SHF_NOTE_NV_CUINFO"
        /*0018*/ 	.short	0x0002
        /*001a*/ 	.short	0x0064
        /*001c*/ 	.short	0x0082
	.zero		2


//--------------------- .nv.info                  --------------------------
	.section	.nv.info,"",@"SHT_CUDA_INFO"
	.align	4


	//----- nvinfo : EIATTR_REGCOUNT
	.align		4
        /*0000*/ 	.byte	0x04, 0x2f
        /*0002*/ 	.short	(.L_1 - .L_0)
	.align		4
.L_0:
        /*0004*/ 	.word	index@(_Z21quadtree_build_parentPKfS0_i6BoundsiiPiS2_S2_S2_S2_PKi)
        /*0008*/ 	.word	0x00000004


	//----- nvinfo : EIATTR_FRAME_SIZE
	.align		4
.L_1:
        /*000c*/ 	.byte	0x04, 0x11
        /*000e*/ 	.short	(.L_3 - .L_2)
	.align		4
.L_2:
        /*0010*/ 	.word	index@(_Z21quadtree_build_parentPKfS0_i6BoundsiiPiS2_S2_S2_S2_PKi)
        /*0014*/ 	.word	0x00000000


	//----- nvinfo : EIATTR_REGCOUNT
	.align		4
.L_3:
        /*0018*/ 	.byte	0x04, 0x2f
        /*001a*/ 	.short	(.L_5 - .L_4)
	.align		4
.L_4:
        /*001c*/ 	.word	index@(_Z13quadtree_node8QuadWork)
        /*0020*/ 	.word	0x00000004


	//----- nvinfo : EIATTR_FRAME_SIZE
	.align		4
.L_5:
        /*0024*/ 	.byte	0x04, 0x11
        /*0026*/ 	.short	(.L_7 - .L_6)
	.align		4
.L_6:
        /*0028*/ 	.word	index@(_Z13quadtree_node8QuadWork)
        /*002c*/ 	.word	0x00000000


	//----- nvinfo : EIATTR_MIN_STACK_SIZE
	.align		4
.L_7:
        /*0030*/ 	.byte	0x04, 0x12
        /*0032*/ 	.short	(.L_9 - .L_8)
	.align		4
.L_8:
        /*0034*/ 	.word	index@(_Z13quadtree_node8QuadWork)
        /*0038*/ 	.word	0x00000000


	//----- nvinfo : EIATTR_MIN_STACK_SIZE
	.align		4
.L_9:
        /*003c*/ 	.byte	0x04, 0x12
        /*003e*/ 	.short	(.L_11 - .L_10)
	.align		4
.L_10:
        /*0040*/ 	.word	index@(_Z21quadtree_build_parentPKfS0_i6BoundsiiPiS2_S2_S2_S2_PKi)
        /*0044*/ 	.word	0x00000000
.L_11:


//--------------------- .nv.compat                --------------------------
	.section	.nv.compat,"",@"SHT_CUDA_COMPAT_INFO"
	.align	4
        /*0000*/ 	.byte	0x02, 0x09, 0x00, 0x00, 0x02, 0x02, 0x01, 0x00, 0x02, 0x05, 0x05, 0x00, 0x03, 0x07, 0x01, 0x01
        /*0010*/ 	.byte	0x02, 0x03, 0x00, 0x00, 0x02, 0x06, 0x01, 0x00, 0x04, 0x0b, 0x08, 0x00, 0x09, 0x00, 0x00, 0x00
        /*0020*/ 	.byte	0x00, 0x00, 0x00, 0x00


//--------------------- .nv.info._Z13quadtree_node8QuadWork --------------------------
	.section	.nv.info._Z13quadtree_node8QuadWork,"",@"SHT_CUDA_INFO"
	.sectionflags	@""
	.align	4


	//----- nvinfo : EIATTR_CUDA_API_VERSION
	.align		4
        /*0000*/ 	.byte	0x04, 0x37
        /*0002*/ 	.short	(.L_13 - .L_12)
.L_12:
        /*0004*/ 	.word	0x00000082


	//----- nvinfo : EIATTR_KPARAM_INFO
	.align		4
.L_13:
        /*0008*/ 	.byte	0x04, 0x17
        /*000a*/ 	.short	(.L_15 - .L_14)
.L_14:
        /*000c*/ 	.word	0x00000000
        /*0010*/ 	.short	0x0000
        /*0012*/ 	.short	0x0000
        /*0014*/ 	.byte	0x00, 0xf0, 0xa1, 0x01


	//----- nvinfo : EIATTR_SPARSE_MMA_MASK
	.align		4
.L_15:
        /*0018*/ 	.byte	0x03, 0x50
        /*001a*/ 	.short	0x0000


	//----- nvinfo : EIATTR_MAXREG_COUNT
	.align		4
        /*001c*/ 	.byte	0x03, 0x1b
        /*001e*/ 	.short	0x00ff


	//----- nvinfo : EIATTR_MERCURY_ISA_VERSION
	.align		4
        /*0020*/ 	.byte	0x03, 0x5f
        /*0022*/ 	.short	0x0101


	//----- nvinfo : EIATTR_VRC_CTA_INIT_COUNT
	.align		4
        /*0024*/ 	.byte	0x02, 0x4a
	.zero		1
	.zero		1


	//----- nvinfo : EIATTR_EXIT_INSTR_OFFSETS
	.align		4
        /*0028*/ 	.byte	0x04, 0x1c
        /*002a*/ 	.short	(.L_17 - .L_16)


	//   ....[0]....
.L_16:
        /*002c*/ 	.word	0x00000010


	//----- nvinfo : EIATTR_CBANK_PARAM_SIZE
	.align		4
.L_17:
        /*0030*/ 	.byte	0x03, 0x19
        /*0032*/ 	.short	0x0068


	//----- nvinfo : EIATTR_PARAM_CBANK
	.align		4
        /*0034*/ 	.byte	0x04, 0x0a
        /*0036*/ 	.short	(.L_19 - .L_18)
	.align		4
.L_18:
        /*0038*/ 	.word	index@(.nv.constant0._Z13quadtree_node8QuadWork)
        /*003c*/ 	.short	0x0380
        /*003e*/ 	.short	0x0068


	//----- nvinfo : EIATTR_SW_WAR
	.align		4
.L_19:
        /*0040*/ 	.byte	0x04, 0x36
        /*0042*/ 	.short	(.L_21 - .L_20)
.L_20:
        /*0044*/ 	.word	0x00000008
.L_21:


//--------------------- .nv.info._Z21quadtree_build_parentPKfS0_i6BoundsiiPiS2_S2_S2_S2_PKi --------------------------
	.section	.nv.info._Z21quadtree_build_parentPKfS0_i6BoundsiiPiS2_S2_S2_S2_PKi,"",@"SHT_CUDA_INFO"
	.sectionflags	@""
	.align	4


	//----- nvinfo : EIATTR_CUDA_API_VERSION
	.align		4
        /*0000*/ 	.byte	0x04, 0x37
        /*0002*/ 	.short	(.L_23 - .L_22)
.L_22:
        /*0004*/ 	.word	0x00000082


	//----- nvinfo : EIATTR_KPARAM_INFO
	.align		4
.L_23:
        /*0008*/ 	.byte	0x04, 0x17
        /*000a*/ 	.short	(.L_25 - .L_24)
.L_24:
        /*000c*/ 	.word	0x00000000
        /*0010*/ 	.short	0x000b
        /*0012*/ 	.short	0x0058
        /*0014*/ 	.byte	0x00, 0xf5, 0x21, 0x00


	//----- nvinfo : EIATTR_KPARAM_INFO
	.align		4
.L_25:
        /*0018*/ 	.byte	0x04, 0x17
        /*001a*/ 	.short	(.L_27 - .L_26)
.L_26:
        /*001c*/ 	.word	0x00000000
        /*0020*/ 	.short	0x000a
        /*0022*/ 	.short	0x0050
        /*0024*/ 	.byte	0x00, 0xf5, 0x21, 0x00


	//----- nvinfo : EIATTR_KPARAM_INFO
	.align		4
.L_27:
        /*0028*/ 	.byte	0x04, 0x17
        /*002a*/ 	.short	(.L_29 - .L_28)
.L_28:
        /*002c*/ 	.word	0x00000000
        /*0030*/ 	.short	0x0009
        /*0032*/ 	.short	0x0048
        /*0034*/ 	.byte	0x00, 0xf5, 0x21, 0x00


	//----- nvinfo : EIATTR_KPARAM_INFO
	.align		4
.L_29:
        /*0038*/ 	.byte	0x04, 0x17
        /*003a*/ 	.short	(.L_31 - .L_30)
.L_30:
        /*003c*/ 	.word	0x00000000
        /*0040*/ 	.short	0x0008
        /*0042*/ 	.short	0x0040
        /*0044*/ 	.byte	0x00, 0xf5, 0x21, 0x00


	//----- nvinfo : EIATTR_KPARAM_INFO
	.align		4
.L_31:
        /*0048*/ 	.byte	0x04, 0x17
        /*004a*/ 	.short	(.L_33 - .L_32)
.L_32:
        /*004c*/ 	.word	0x00000000
        /*0050*/ 	.short	0x0007
        /*0052*/ 	.short	0x0038
        /*0054*/ 	.byte	0x00, 0xf5, 0x21, 0x00


	//----- nvinfo : EIATTR_KPARAM_INFO
	.align		4
.L_33:
        /*0058*/ 	.byte	0x04, 0x17
        /*005a*/ 	.short	(.L_35 - .L_34)
.L_34:
        /*005c*/ 	.word	0x00000000
        /*0060*/ 	.short	0x0006
        /*0062*/ 	.short	0x0030
        /*0064*/ 	.byte	0x00, 0xf5, 0x21, 0x00


	//----- nvinfo : EIATTR_KPARAM_INFO
	.align		4
.L_35:
        /*0068*/ 	.byte	0x04, 0x17
        /*006a*/ 	.short	(.L_37 - .L_36)
.L_36:
        /*006c*/ 	.word	0x00000000
        /*0070*/ 	.short	0x0005
        /*0072*/ 	.short	0x0028
        /*0074*/ 	.byte	0x00, 0xf0, 0x11, 0x00


	//----- nvinfo : EIATTR_KPARAM_INFO
	.align		4
.L_37:
        /*0078*/ 	.byte	0x04, 0x17
        /*007a*/ 	.short	(.L_39 - .L_38)
.L_38:
        /*007c*/ 	.word	0x00000000
        /*0080*/ 	.short	0x0004
        /*0082*/ 	.short	0x0024
        /*0084*/ 	.byte	0x00, 0xf0, 0x11, 0x00


	//----- nvinfo : EIATTR_KPARAM_INFO
	.align		4
.L_39:
        /*0088*/ 	.byte	0x04, 0x17
        /*008a*/ 	.short	(.L_41 - .L_40)
.L_40:
        /*008c*/ 	.word	0x00000000
        /*0090*/ 	.short	0x0003
        /*0092*/ 	.short	0x0014
        /*0094*/ 	.byte	0x00, 0xf0, 0x41, 0x00


	//----- nvinfo : EIATTR_KPARAM_INFO
	.align		4
.L_41:
        /*0098*/ 	.byte	0x04, 0x17
        /*009a*/ 	.short	(.L_43 - .L_42)
.L_42:
        /*009c*/ 	.word	0x00000000
        /*00a0*/ 	.short	0x0002
        /*00a2*/ 	.short	0x0010
        /*00a4*/ 	.byte	0x00, 0xf0, 0x11, 0x00


	//----- nvinfo : EIATTR_KPARAM_INFO
	.align		4
.L_43:
        /*00a8*/ 	.byte	0x04, 0x17
        /*00aa*/ 	.short	(.L_45 - .L_44)
.L_44:
        /*00ac*/ 	.word	0x00000000
        /*00b0*/ 	.short	0x0001
        /*00b2*/ 	.short	0x0008
        /*00b4*/ 	.byte	0x00, 0xf5, 0x21, 0x00


	//----- nvinfo : EIATTR_KPARAM_INFO
	.align		4
.L_45:
        /*00b8*/ 	.byte	0x04, 0x17
        /*00ba*/ 	.short	(.L_47 - .L_46)
.L_46:
        /*00bc*/ 	.word	0x00000000
        /*00c0*/ 	.short	0x0000
        /*00c2*/ 	.short	0x0000
        /*00c4*/ 	.byte	0x00, 0xf5, 0x21, 0x00


	//----- nvinfo : EIATTR_SPARSE_MMA_MASK
	.align		4
.L_47:
        /*00c8*/ 	.byte	0x03, 0x50
        /*00ca*/ 	.short	0x0000


	//----- nvinfo : EIATTR_MAXREG_COUNT
	.align		4
        /*00cc*/ 	.byte	0x03, 0x1b
        /*00ce*/ 	.short	0x00ff


	//----- nvinfo : EIATTR_MERCURY_ISA_VERSION
	.align		4
        /*00d0*/ 	.byte	0x03, 0x5f
        /*00d2*/ 	.short	0x0101


	//----- nvinfo : EIATTR_VRC_CTA_INIT_COUNT
	.align		4
        /*00d4*/ 	.byte	0x02, 0x4a
	.zero		1
	.zero		1


	//----- nvinfo : EIATTR_EXIT_INSTR_OFFSETS
	.align		4
        /*00d8*/ 	.byte	0x04, 0x1c
        /*00da*/ 	.short	(.L_49 - .L_48)


	//   ....[0]....
.L_48:
        /*00dc*/ 	.word	0x00000010


	//----- nvinfo : EIATTR_CBANK_PARAM_SIZE
	.align		4
.L_49:
        /*00e0*/ 	.byte	0x03, 0x19
        /*00e2*/ 	.short	0x0060


	//----- nvinfo : EIATTR_PARAM_CBANK
	.align		4
        /*00e4*/ 	.byte	0x04, 0x0a
        /*00e6*/ 	.short	(.L_51 - .L_50)
	.align		4
.L_50:
        /*00e8*/ 	.word	index@(.nv.constant0._Z21quadtree_build_parentPKfS0_i6BoundsiiPiS2_S2_S2_S2_PKi)
        /*00ec*/ 	.short	0x0380
        /*00ee*/ 	.short	0x0060


	//----- nvinfo : EIATTR_SW_WAR
	.align		4
.L_51:
        /*00f0*/ 	.byte	0x04, 0x36
        /*00f2*/ 	.short	(.L_53 - .L_52)
.L_52:
        /*00f4*/ 	.word	0x00000008
.L_53:


//--------------------- .nv.callgraph             --------------------------
	.section	.nv.callgraph,"",@"SHT_CUDA_CALLGRAPH"
	.align	4
	.sectionentsize	8
	.align		4
        /*0000*/ 	.word	0x00000000
	.align		4
        /*0004*/ 	.word	0xffffffff
	.align		4
        /*0008*/ 	.word	0x00000000
	.align		4
        /*000c*/ 	.word	0xfffffffe
	.align		4
        /*0010*/ 	.word	0x00000000
	.align		4
        /*0014*/ 	.word	0xfffffffd
	.align		4
        /*0018*/ 	.word	0x00000000
	.align		4
        /*001c*/ 	.word	0xfffffffc


//--------------------- .text._Z13quadtree_node8QuadWork --------------------------
	.section	.text._Z13quadtree_node8QuadWork,"ax",@progbits
	.align	128
        .global         _Z13quadtree_node8QuadWork
        .type           _Z13quadtree_node8QuadWork,@function
        .size           _Z13quadtree_node8QuadWork,(.L_x_2 - _Z13quadtree_node8QuadWork)
        .other          _Z13quadtree_node8QuadWork,@"STO_CUDA_ENTRY STV_DEFAULT"
_Z13quadtree_node8QuadWork:
.text._Z13quadtree_node8QuadWork:
[----:B------:R-:W-:Y:S01]  /*0000*/  LDC R1, c[0x0][0x37c] ;  /* 0x0000df00ff017b82 */ /* 0x000fe20000000800 */
[----:B------:R-:W-:Y:S05]  /*0010*/  EXIT ;  /* 0x000000000000794d */ /* 0x000fea0003800000 */
.L_x_0:
[----:B------:R-:W-:-:S00]  /*0020*/  BRA `(.L_x_0) ;  /* 0xfffffffc00fc7947 */ /* 0x000fc0000383ffff */
[----:B------:R-:W-:-:S00]  /*0030*/  NOP ;  /* 0x0000000000007918 */ /* 0x000fc00000000000 */
        /* <DEDUP_REMOVED lines=12> */
.L_x_2:


//--------------------- .text._Z21quadtree_build_parentPKfS0_i6BoundsiiPiS2_S2_S2_S2_PKi --------------------------
	.section	.text._Z21quadtree_build_parentPKfS0_i6BoundsiiPiS2_S2_S2_S2_PKi,"ax",@progbits
	.align	128
        .global         _Z21quadtree_build_parentPKfS0_i6BoundsiiPiS2_S2_S2_S2_PKi
        .type           _Z21quadtree_build_parentPKfS0_i6BoundsiiPiS2_S2_S2_S2_PKi,@function
        .size           _Z21quadtree_build_parentPKfS0_i6BoundsiiPiS2_S2_S2_S2_PKi,(.L_x_3 - _Z21quadtree_build_parentPKfS0_i6BoundsiiPiS2_S2_S2_S2_PKi)
        .other          _Z21quadtree_build_parentPKfS0_i6BoundsiiPiS2_S2_S2_S2_PKi,@"STO_CUDA_ENTRY STV_DEFAULT"
_Z21quadtree_build_parentPKfS0_i6BoundsiiPiS2_S2_S2_S2_PKi:
.text._Z21quadtree_build_parentPKfS0_i6BoundsiiPiS2_S2_S2_S2_PKi:
[----:B------:R-:W-:Y:S01]  /*0000*/  LDC R1, c[0x0][0x37c] ;  /* 0x0000df00ff017b82 */ /* 0x000fe20000000800 */
[----:B------:R-:W-:Y:S05]  /*0010*/  EXIT ;  /* 0x000000000000794d */ /* 0x000fea0003800000 */
.L_x_1:
        /* <DEDUP_REMOVED lines=14> */
.L_x_3:


//--------------------- .nv.shared.reserved.0     --------------------------
	.section	.nv.shared.reserved.0,"aw",@nobits
	.weak		__nv_reservedSMEM_offset_0_alias
	.size		__nv_reservedSMEM_offset_0_alias, 0, 64
	.other		__nv_reservedSMEM_offset_0_alias,@"STO_CUDA_RESERVED_SHARED STV_DEFAULT"
__nv_reservedSMEM_offset_0_alias:
	.zero		0
	.zero		64


//--------------------- .nv.constant0._Z13quadtree_node8QuadWork --------------------------
	.section	.nv.constant0._Z13quadtree_node8QuadWork,"a",@progbits
	.sectionflags	@""
	.align	4
.nv.constant0._Z13quadtree_node8QuadWork:
	.zero		1000


//--------------------- .nv.constant0._Z21quadtree_build_parentPKfS0_i6BoundsiiPiS2_S2_S2_S2_PKi --------------------------
	.section	.nv.constant0._Z21quadtree_build_parentPKfS0_i6BoundsiiPiS2_S2_S2_S2_PKi,"a",@progbits
	.sectionflags	@""
	.align	4
.nv.constant0._Z21quadtree_build_parentPKfS0_i6BoundsiiPiS2_S2_S2_S2_PKi:
	.zero		992


//--------------------- SYMBOLS --------------------------

	.type		.nv.reservedSmem.offset0,@object
	.size		.nv.reservedSmem.offset0,0x4
